//
// Generated by NVIDIA NVVM Compiler
//
// Compiler Build ID: CL-36424714
// Cuda compilation tools, release 13.0, V13.0.88
// Based on NVVM 20.0.0
//

.version 9.0
.target sm_100
.address_size 64

	// .globl	_Z7productPfS_i

.visible .entry _Z7productPfS_i(
	.param .u64 .ptr .align 1 _Z7productPfS_i_param_0,
	.param .u64 .ptr .align 1 _Z7productPfS_i_param_1,
	.param .u32 _Z7productPfS_i_param_2
)
{
	.reg .pred 	%p<2>;
	.reg .b32 	%r<6>;
	.reg .b32 	%f<4>;
	.reg .b64 	%rd<8>;

	ld.param.u64 	%rd1, [_Z7productPfS_i_param_0];
	ld.param.u64 	%rd2, [_Z7productPfS_i_param_1];
	ld.param.u32 	%r2, [_Z7productPfS_i_param_2];
	mov.u32 	%r3, %ctaid.x;
	mov.u32 	%r4, %ntid.x;
	mov.u32 	%r5, %tid.x;
	mad.lo.s32 	%r1, %r3, %r4, %r5;
	setp.ge.s32 	%p1, %r1, %r2;
	@%p1 bra 	$L__BB0_2;
	cvta.to.global.u64 	%rd3, %rd1;
	cvta.to.global.u64 	%rd4, %rd2;
	mul.wide.s32 	%rd5, %r1, 4;
	add.s64 	%rd6, %rd3, %rd5;
	ld.global.f32 	%f1, [%rd6];
	add.s64 	%rd7, %rd4, %rd5;
	ld.global.f32 	%f2, [%rd7];
	mul.f32 	%f3, %f1, %f2;
	st.global.f32 	[%rd6], %f3;
$L__BB0_2:
	ret;

}
	// .globl	_Z9reductionPfS_i
.visible .entry _Z9reductionPfS_i(
	.param .u64 .ptr .align 1 _Z9reductionPfS_i_param_0,
	.param .u64 .ptr .align 1 _Z9reductionPfS_i_param_1,
	.param .u32 _Z9reductionPfS_i_param_2
)
{
	.reg .pred 	%p<5>;
	.reg .b32 	%r<16>;
	.reg .b32 	%f<5>;
	.reg .b64 	%rd<11>;

	ld.param.u64 	%rd4, [_Z9reductionPfS_i_param_0];
	ld.param.u64 	%rd3, [_Z9reductionPfS_i_param_1];
	ld.param.u32 	%r9, [_Z9reductionPfS_i_param_2];
	cvta.to.global.u64 	%rd1, %rd4;
	mov.u32 	%r1, %ctaid.x;
	mov.u32 	%r10, %ntid.x;
	mov.u32 	%r2, %tid.x;
	mad.lo.s32 	%r3, %r1, %r10, %r2;
	add.s32 	%r14, %r3, 1;
	setp.ge.s32 	%p1, %r14, %r9;
	mul.wide.s32 	%rd5, %r3, 4;
	add.s64 	%rd2, %rd1, %rd5;
	@%p1 bra 	$L__BB1_5;
	mov.b32 	%r15, 1;
$L__BB1_2:
	shl.b32 	%r15, %r15, 1;
	add.s32 	%r12, %r15, -1;
	and.b32  	%r13, %r12, %r3;
	setp.ne.s32 	%p2, %r13, 0;
	@%p2 bra 	$L__BB1_4;
	ld.global.f32 	%f1, [%rd2];
	mul.wide.s32 	%rd6, %r14, 4;
	add.s64 	%rd7, %rd1, %rd6;
	ld.global.f32 	%f2, [%rd7];
	add.f32 	%f3, %f1, %f2;
	st.global.f32 	[%rd2], %f3;
$L__BB1_4:
	bar.sync 	0;
	add.s32 	%r14, %r15, %r3;
	setp.lt.s32 	%p3, %r14, %r9;
	@%p3 bra 	$L__BB1_2;
$L__BB1_5:
	setp.ne.s32 	%p4, %r2, 0;
	@%p4 bra 	$L__BB1_7;
	ld.global.f32 	%f4, [%rd2];
	cvta.to.global.u64 	%rd8, %rd3;
	mul.wide.u32 	%rd9, %r1, 4;
	add.s64 	%rd10, %rd8, %rd9;
	st.global.f32 	[%rd10], %f4;
$L__BB1_7:
	ret;

}


// ===== COMPILED SASS (sm_100) =====

	.target	sm_100

	.elftype	@"ET_EXEC"


//--------------------- .note.nv.tkinfo           --------------------------
	.section	.note.nv.tkinfo,"",@"SHT_NOTE"
	.sectionflags	@"SHF_NOTE_NV_TKINFO"
	.tkinfo
        /*0018*/ 	.word	0x00000002
        /*0030*/ 	.string	""
        /*0030*/ 	.string	"ptxas"
        /*0030*/ 	.string	"Cuda compilation tools, release 13.0, V13.0.88"
        /*0030*/ 	.string	"Build cuda_13.0.r13.0/compiler.36424714_0"
        /*0030*/ 	.string	"-arch sm_100 -m 64 "



//--------------------- .note.nv.cuinfo           --------------------------
	.section	.note.nv.cuinfo,"",@"SHT_NOTE"
	.sectionflags	@"SHF_NOTE_NV_CUINFO"
        /*0018*/ 	.short	0x0002
        /*001a*/ 	.short	0x0064
        /*001c*/ 	.short	0x0082
	.zero		2


//--------------------- .nv.info                  --------------------------
	.section	.nv.info,"",@"SHT_CUDA_INFO"
	.align	4


	//----- nvinfo : EIATTR_REGCOUNT
	.align		4
        /*0000*/ 	.byte	0x04, 0x2f
        /*0002*/ 	.short	(.L_1 - .L_0)
	.align		4
.L_0:
        /*0004*/ 	.word	index@(_Z7productPfS_i)
        /*0008*/ 	.word	0x0000000a


	//----- nvinfo : EIATTR_FRAME_SIZE
	.align		4
.L_1:
        /*000c*/ 	.byte	0x04, 0x11
        /*000e*/ 	.short	(.L_3 - .L_2)
	.align		4
.L_2:
        /*0010*/ 	.word	index@(_Z7productPfS_i)
        /*0014*/ 	.word	0x00000000


	//----- nvinfo : EIATTR_REGCOUNT
	.align		4
.L_3:
        /*0018*/ 	.byte	0x04, 0x2f
        /*001a*/ 	.short	(.L_5 - .L_4)
	.align		4
.L_4:
        /*001c*/ 	.word	index@(_Z9reductionPfS_i)
        /*0020*/ 	.word	0x0000000e


	//----- nvinfo : EIATTR_FRAME_SIZE
	.align		4
.L_5:
        /*0024*/ 	.byte	0x04, 0x11
        /*0026*/ 	.short	(.L_7 - .L_6)
	.align		4
.L_6:
        /*0028*/ 	.word	index@(_Z9reductionPfS_i)
        /*002c*/ 	.word	0x00000000


	//----- nvinfo : EIATTR_MIN_STACK_SIZE
	.align		4
.L_7:
        /*0030*/ 	.byte	0x04, 0x12
        /*0032*/ 	.short	(.L_9 - .L_8)
	.align		4
.L_8:
        /*0034*/ 	.word	index@(_Z9reductionPfS_i)
        /*0038*/ 	.word	0x00000000


	//----- nvinfo : EIATTR_MIN_STACK_SIZE
	.align		4
.L_9:
        /*003c*/ 	.byte	0x04, 0x12
        /*003e*/ 	.short	(.L_11 - .L_10)
	.align		4
.L_10:
        /*0040*/ 	.word	index@(_Z7productPfS_i)
        /*0044*/ 	.word	0x00000000
.L_11:


//--------------------- .nv.compat                --------------------------
	.section	.nv.compat,"",@"SHT_CUDA_COMPAT_INFO"
	.align	4
        /*0000*/ 	.byte	0x02, 0x09, 0x00, 0x00, 0x02, 0x02, 0x01, 0x00, 0x02, 0x05, 0x05, 0x00, 0x03, 0x07, 0x01, 0x01
        /*0010*/ 	.byte	0x02, 0x03, 0x00, 0x00, 0x02, 0x06, 0x01, 0x00, 0x04, 0x0b, 0x08, 0x00, 0x09, 0x00, 0x00, 0x00
        /*0020*/ 	.byte	0x00, 0x00, 0x00, 0x00


//--------------------- .nv.info._Z9reductionPfS_i --------------------------
	.section	.nv.info._Z9reductionPfS_i,"",@"SHT_CUDA_INFO"
	.sectionflags	@""
	.align	4


	//----- nvinfo : EIATTR_CUDA_API_VERSION
	.align		4
        /*0000*/ 	.byte	0x04, 0x37
        /*0002*/ 	.short	(.L_13 - .L_12)
.L_12:
        /*0004*/ 	.word	0x00000082


	//----- nvinfo : EIATTR_KPARAM_INFO
	.align		4
.L_13:
        /*0008*/ 	.byte	0x04, 0x17
        /*000a*/ 	.short	(.L_15 - .L_14)
.L_14:
        /*000c*/ 	.word	0x00000000
        /*0010*/ 	.short	0x0002
        /*0012*/ 	.short	0x0010
        /*0014*/ 	.byte	0x00, 0xf0, 0x11, 0x00


	//----- nvinfo : EIATTR_KPARAM_INFO
	.align		4
.L_15:
        /*0018*/ 	.byte	0x04, 0x17
        /*001a*/ 	.short	(.L_17 - .L_16)
.L_16:
        /*001c*/ 	.word	0x00000000
        /*0020*/ 	.short	0x0001
        /*0022*/ 	.short	0x0008
        /*0024*/ 	.byte	0x00, 0xf5, 0x21, 0x00


	//----- nvinfo : EIATTR_KPARAM_INFO
	.align		4
.L_17:
        /*0028*/ 	.byte	0x04, 0x17
        /*002a*/ 	.short	(.L_19 - .L_18)
.L_18:
        /*002c*/ 	.word	0x00000000
        /*0030*/ 	.short	0x0000
        /*0032*/ 	.short	0x0000
        /*0034*/ 	.byte	0x00, 0xf5, 0x21, 0x00


	//----- nvinfo : EIATTR_SPARSE_MMA_MASK
	.align		4
.L_19:
        /*0038*/ 	.byte	0x03, 0x50
        /*003a*/ 	.short	0x0000


	//----- nvinfo : EIATTR_MAXREG_COUNT
	.align		4
        /*003c*/ 	.byte	0x03, 0x1b
        /*003e*/ 	.short	0x00ff


	//----- nvinfo : EIATTR_NUM_BARRIERS
	.align		4
        /*0040*/ 	.byte	0x02, 0x4c
        /*0042*/ 	.byte	0x01
	.zero		1


	//----- nvinfo : EIATTR_MERCURY_ISA_VERSION
	.align		4
        /*0044*/ 	.byte	0x03, 0x5f
        /*0046*/ 	.short	0x0101


	//----- nvinfo : EIATTR_VRC_CTA_INIT_COUNT
	.align		4
        /*0048*/ 	.byte	0x02, 0x4a
	.zero		1
	.zero		1


	//----- nvinfo : EIATTR_EXIT_INSTR_OFFSETS
	.align		4
        /*004c*/ 	.byte	0x04, 0x1c
        /*004e*/ 	.short	(.L_21 - .L_20)


	//   ....[0]....
.L_20:
        /*0050*/ 	.word	0x000001d0


	//   ....[1]....
        /*0054*/ 	.word	0x00000220


	//----- nvinfo : EIATTR_CRS_STACK_SIZE
	.align		4
.L_21:
        /*0058*/ 	.byte	0x04, 0x1e
        /*005a*/ 	.short	(.L_23 - .L_22)
.L_22:
        /*005c*/ 	.word	0x00000000


	//----- nvinfo : EIATTR_CBANK_PARAM_SIZE
	.align		4
.L_23:
        /*0060*/ 	.byte	0x03, 0x19
        /*0062*/ 	.short	0x0014


	//----- nvinfo : EIATTR_PARAM_CBANK
	.align		4
        /*0064*/ 	.byte	0x04, 0x0a
        /*0066*/ 	.short	(.L_25 - .L_24)
	.align		4
.L_24:
        /*0068*/ 	.word	index@(.nv.constant0._Z9reductionPfS_i)
        /*006c*/ 	.short	0x0380
        /*006e*/ 	.short	0x0014


	//----- nvinfo : EIATTR_SW_WAR
	.align		4
.L_25:
        /*0070*/ 	.byte	0x04, 0x36
        /*0072*/ 	.short	(.L_27 - .L_26)
.L_26:
        /*0074*/ 	.word	0x00000008
.L_27:


//--------------------- .nv.info._Z7productPfS_i  --------------------------
	.section	.nv.info._Z7productPfS_i,"",@"SHT_CUDA_INFO"
	.sectionflags	@""
	.align	4


	//----- nvinfo : EIATTR_CUDA_API_VERSION
	.align		4
        /*0000*/ 	.byte	0x04, 0x37
        /*0002*/ 	.short	(.L_29 - .L_28)
.L_28:
        /*0004*/ 	.word	0x00000082


	//----- nvinfo : EIATTR_KPARAM_INFO
	.align		4
.L_29:
        /*0008*/ 	.byte	0x04, 0x17
        /*000a*/ 	.short	(.L_31 - .L_30)
.L_30:
        /*000c*/ 	.word	0x00000000
        /*0010*/ 	.short	0x0002
        /*0012*/ 	.short	0x0010
        /*0014*/ 	.byte	0x00, 0xf0, 0x11, 0x00


	//----- nvinfo : EIATTR_KPARAM_INFO
	.align		4
.L_31:
        /*0018*/ 	.byte	0x04, 0x17
        /*001a*/ 	.short	(.L_33 - .L_32)
.L_32:
        /*001c*/ 	.word	0x00000000
        /*0020*/ 	.short	0x0001
        /*0022*/ 	.short	0x0008
        /*0024*/ 	.byte	0x00, 0xf5, 0x21, 0x00


	//----- nvinfo : EIATTR_KPARAM_INFO
	.align		4
.L_33:
        /*0028*/ 	.byte	0x04, 0x17
        /*002a*/ 	.short	(.L_35 - .L_34)
.L_34:
        /*002c*/ 	.word	0x00000000
        /*0030*/ 	.short	0x0000
        /*0032*/ 	.short	0x0000
        /*0034*/ 	.byte	0x00, 0xf5, 0x21, 0x00


	//----- nvinfo : EIATTR_SPARSE_MMA_MASK
	.align		4
.L_35:
        /*0038*/ 	.byte	0x03, 0x50
        /*003a*/ 	.short	0x0000


	//----- nvinfo : EIATTR_MAXREG_COUNT
	.align		4
        /*003c*/ 	.byte	0x03, 0x1b
        /*003e*/ 	.short	0x00ff


	//----- nvinfo : EIATTR_MERCURY_ISA_VERSION
	.align		4
        /*0040*/ 	.byte	0x03, 0x5f
        /*0042*/ 	.short	0x0101


	//----- nvinfo : EIATTR_VRC_CTA_INIT_COUNT
	.align		4
        /*0044*/ 	.byte	0x02, 0x4a
	.zero		1
	.zero		1


	//----- nvinfo : EIATTR_EXIT_INSTR_OFFSETS
	.align		4
        /*0048*/ 	.byte	0x04, 0x1c
        /*004a*/ 	.short	(.L_37 - .L_36)


	//   ....[0]....
.L_36:
        /*004c*/ 	.word	0x00000070


	//   ....[1]....
        /*0050*/ 	.word	0x00000110


	//----- nvinfo : EIATTR_CBANK_PARAM_SIZE
	.align		4
.L_37:
        /*0054*/ 	.byte	0x03, 0x19
        /*0056*/ 	.short	0x0014


	//----- nvinfo : EIATTR_PARAM_CBANK
	.align		4
        /*0058*/ 	.byte	0x04, 0x0a
        /*005a*/ 	.short	(.L_39 - .L_38)
	.align		4
.L_38:
        /*005c*/ 	.word	index@(.nv.constant0._Z7productPfS_i)
        /*0060*/ 	.short	0x0380
        /*0062*/ 	.short	0x0014


	//----- nvinfo : EIATTR_SW_WAR
	.align		4
.L_39:
        /*0064*/ 	.byte	0x04, 0x36
        /*0066*/ 	.short	(.L_41 - .L_40)
.L_40:
        /*0068*/ 	.word	0x00000008
.L_41:


//--------------------- .nv.callgraph             --------------------------
	.section	.nv.callgraph,"",@"SHT_CUDA_CALLGRAPH"
	.align	4
	.sectionentsize	8
	.align		4
        /*0000*/ 	.word	0x00000000
	.align		4
        /*0004*/ 	.word	0xffffffff
	.align		4
        /*0008*/ 	.word	0x00000000
	.align		4
        /*000c*/ 	.word	0xfffffffe
	.align		4
        /*0010*/ 	.word	0x00000000
	.align		4
        /*0014*/ 	.word	0xfffffffd
	.align		4
        /*0018*/ 	.word	0x00000000
	.align		4
        /*001c*/ 	.word	0xfffffffc


//--------------------- .text._Z9reductionPfS_i   --------------------------
	.section	.text._Z9reductionPfS_i,"ax",@progbits
	.align	128
        .global         _Z9reductionPfS_i
        .type           _Z9reductionPfS_i,@function
        .size           _Z9reductionPfS_i,(.L_x_4 - _Z9reductionPfS_i)
        .other          _Z9reductionPfS_i,@"STO_CUDA_ENTRY STV_DEFAULT"
_Z9reductionPfS_i:
.text._Z9reductionPfS_i:
[----:B------:R-:W-:Y:S01]  /*0000*/  LDC R1, c[0x0][0x37c] ;  /* 0x0000df00ff017b82 */ /* 0x000fe20000000800 */
[----:B------:R-:W0:Y:S01]  /*0010*/  S2R R11, SR_CTAID.X ;  /* 0x00000000000b7919 */ /* 0x000e220000002500 */
[----:B------:R-:W0:Y:S06]  /*0020*/  LDCU UR4, c[0x0][0x360] ;  /* 0x00006c00ff0477ac */ /* 0x000e2c0008000800 */
[----:B------:R-:W1:Y:S01]  /*0030*/  LDC.64 R2, c[0x0][0x380] ;  /* 0x0000e000ff027b82 */ /* 0x000e620000000a00 */
[----:B------:R-:W0:Y:S01]  /*0040*/  S2R R4, SR_TID.X ;  /* 0x0000000000047919 */ /* 0x000e220000002100 */
[----:B------:R-:W2:Y:S01]  /*0050*/  LDCU UR5, c[0x0][0x390] ;  /* 0x00007200ff0577ac */ /* 0x000ea20008000800 */
[----:B------:R-:W3:Y:S01]  /*0060*/  LDCU UR6, c[0x0][0x390] ;  /* 0x00007200ff0677ac */ /* 0x000ee20008000800 */
[----:B0-----:R-:W-:Y:S01]  /*0070*/  IMAD R7, R11, UR4, R4 ;  /* 0x000000040b077c24 */ /* 0x001fe2000f8e0204 */
[----:B------:R-:W-:-:S03]  /*0080*/  ISETP.NE.AND P0, PT, R4, RZ, PT ;  /* 0x000000ff0400720c */ /* 0x000fc60003f05270 */
[C---:B-1----:R-:W-:Y:S01]  /*0090*/  IMAD.WIDE R2, R7.reuse, 0x4, R2 ;  /* 0x0000000407027825 */ /* 0x042fe200078e0202 */
[----:B------:R-:W-:-:S04]  /*00a0*/  IADD3 R0, PT, PT, R7, 0x1, RZ ;  /* 0x0000000107007810 */ /* 0x000fc80007ffe0ff */
[----:B--2---:R-:W-:Y:S01]  /*00b0*/  ISETP.GE.AND P1, PT, R0, UR5, PT ;  /* 0x0000000500007c0c */ /* 0x004fe2000bf26270 */
[----:B------:R-:W0:-:S12]  /*00c0*/  LDCU.64 UR4, c[0x0][0x358] ;  /* 0x00006b00ff0477ac */ /* 0x000e180008000a00 */
[----:B---3--:R-:W-:Y:S05]  /*00d0*/  @P1 BRA `(.L_x_0) ;  /* 0x00000000003c1947 */ /* 0x008fea0003800000 */
[----:B------:R-:W-:-:S07]  /*00e0*/  HFMA2 R6, -RZ, RZ, 0, 5.9604644775390625e-08 ;  /* 0x00000001ff067431 */ /* 0x000fce00000001ff */
.L_x_1:
[----:B------:R-:W-:-:S05]  /*00f0*/  IMAD.SHL.U32 R6, R6, 0x2, RZ ;  /* 0x0000000206067824 */ /* 0x000fca00078e00ff */
[----:B------:R-:W-:-:S04]  /*0100*/  IADD3 R4, PT, PT, R6, -0x1, RZ ;  /* 0xffffffff06047810 */ /* 0x000fc80007ffe0ff */
[----:B------:R-:W-:-:S13]  /*0110*/  LOP3.LUT P1, RZ, R4, R7, RZ, 0xc0, !PT ;  /* 0x0000000704ff7212 */ /* 0x000fda000782c0ff */
[----:B------:R-:W1:Y:S02]  /*0120*/  @!P1 LDC.64 R4, c[0x0][0x380] ;  /* 0x0000e000ff049b82 */ /* 0x000e640000000a00 */
[----:B-1----:R-:W-:Y:S02]  /*0130*/  @!P1 IMAD.WIDE R4, R0, 0x4, R4 ;  /* 0x0000000400049825 */ /* 0x002fe400078e0204 */
[----:B0-----:R-:W2:Y:S04]  /*0140*/  @!P1 LDG.E R0, desc[UR4][R2.64] ;  /* 0x0000000402009981 */ /* 0x001ea8000c1e1900 */
[----:B------:R-:W2:Y:S01]  /*0150*/  @!P1 LDG.E R5, desc[UR4][R4.64] ;  /* 0x0000000404059981 */ /* 0x000ea2000c1e1900 */
[----:B------:R-:W-:Y:S05]  /*0160*/  WARPSYNC.ALL ;  /* 0x0000000000007948 */ /* 0x000fea0003800000 */
[----:B--2---:R-:W-:Y:S01]  /*0170*/  @!P1 FADD R9, R0, R5 ;  /* 0x0000000500099221 */ /* 0x004fe20000000000 */
[----:B------:R-:W-:-:S04]  /*0180*/  IMAD.IADD R0, R7, 0x1, R6 ;  /* 0x0000000107007824 */ /* 0x000fc800078e0206 */
[----:B------:R1:W-:Y:S01]  /*0190*/  @!P1 STG.E desc[UR4][R2.64], R9 ;  /* 0x0000000902009986 */ /* 0x0003e2000c101904 */
[----:B------:R-:W-:Y:S01]  /*01a0*/  BAR.SYNC.DEFER_BLOCKING 0x0 ;  /* 0x0000000000007b1d */ /* 0x000fe20000010000 */
[----:B------:R-:W-:-:S13]  /*01b0*/  ISETP.GE.AND P1, PT, R0, UR6, PT ;  /* 0x0000000600007c0c */ /* 0x000fda000bf26270 */
[----:B-1----:R-:W-:Y:S05]  /*01c0*/  @!P1 BRA `(.L_x_1) ;  /* 0xfffffffc00c89947 */ /* 0x002fea000383ffff */
.L_x_0:
[----:B0-----:R-:W-:Y:S05]  /*01d0*/  @P0 EXIT ;  /* 0x000000000000094d */ /* 0x001fea0003800000 */
[----:B------:R-:W2:Y:S01]  /*01e0*/  LDG.E R3, desc[UR4][R2.64] ;  /* 0x0000000402037981 */ /* 0x000ea2000c1e1900 */
[----:B------:R-:W0:Y:S02]  /*01f0*/  LDC.64 R4, c[0x0][0x388] ;  /* 0x0000e200ff047b82 */ /* 0x000e240000000a00 */
[----:B0-----:R-:W-:-:S05]  /*0200*/  IMAD.WIDE.U32 R4, R11, 0x4, R4 ;  /* 0x000000040b047825 */ /* 0x001fca00078e0004 */
[----:B--2---:R-:W-:Y:S01]  /*0210*/  STG.E desc[UR4][R4.64], R3 ;  /* 0x0000000304007986 */ /* 0x004fe2000c101904 */
[----:B------:R-:W-:Y:S05]  /*0220*/  EXIT ;  /* 0x000000000000794d */ /* 0x000fea0003800000 */
.L_x_2:
[----:B------:R-:W-:-:S00]  /*0230*/  BRA `(.L_x_2) ;  /* 0xfffffffc00fc7947 */ /* 0x000fc0000383ffff */
[----:B------:R-:W-:-:S00]  /*0240*/  NOP ;  /* 0x0000000000007918 */ /* 0x000fc00000000000 */
        /* <DEDUP_REMOVED lines=11> */
.L_x_4:


//--------------------- .text._Z7productPfS_i     --------------------------
	.section	.text._Z7productPfS_i,"ax",@progbits
	.align	128
        .global         _Z7productPfS_i
        .type           _Z7productPfS_i,@function
        .size           _Z7productPfS_i,(.L_x_5 - _Z7productPfS_i)
        .other          _Z7productPfS_i,@"STO_CUDA_ENTRY STV_DEFAULT"
_Z7productPfS_i:
.text._Z7productPfS_i:
[----:B------:R-:W-:Y:S01]  /*0000*/  LDC R1, c[0x0][0x37c] ;  /* 0x0000df00ff017b82 */ /* 0x000fe20000000800 */
[----:B------:R-:W0:Y:S07]  /*0010*/  S2R R0, SR_TID.X ;  /* 0x0000000000007919 */ /* 0x000e2e0000002100 */
[----:B------:R-:W0:Y:S01]  /*0020*/  S2UR UR4, SR_CTAID.X ;  /* 0x00000000000479c3 */ /* 0x000e220000002500 */
[----:B------:R-:W1:Y:S07]  /*0030*/  LDCU UR5, c[0x0][0x390] ;  /* 0x00007200ff0577ac */ /* 0x000e6e0008000800 */
[----:B------:R-:W0:Y:S02]  /*0040*/  LDC R7, c[0x0][0x360] ;  /* 0x0000d800ff077b82 */ /* 0x000e240000000800 */
[----:B0-----:R-:W-:-:S05]  /*0050*/  IMAD R7, R7, UR4, R0 ;  /* 0x0000000407077c24 */ /* 0x001fca000f8e0200 */
[----:B-1----:R-:W-:-:S13]  /*0060*/  ISETP.GE.AND P0, PT, R7, UR5, PT ;  /* 0x0000000507007c0c */ /* 0x002fda000bf06270 */
[----:B------:R-:W-:Y:S05]  /*0070*/  @P0 EXIT ;  /* 0x000000000000094d */ /* 0x000fea0003800000 */
[----:B------:R-:W0:Y:S01]  /*0080*/  LDC.64 R4, c[0x0][0x388] ;  /* 0x0000e200ff047b82 */ /* 0x000e220000000a00 */
[----:B------:R-:W1:Y:S07]  /*0090*/  LDCU.64 UR4, c[0x0][0x358] ;  /* 0x00006b00ff0477ac */ /* 0x000e6e0008000a00 */
[----:B------:R-:W2:Y:S01]  /*00a0*/  LDC.64 R2, c[0x0][0x380] ;  /* 0x0000e000ff027b82 */ /* 0x000ea20000000a00 */
[----:B0-----:R-:W-:-:S06]  /*00b0*/  IMAD.WIDE R4, R7, 0x4, R4 ;  /* 0x0000000407047825 */ /* 0x001fcc00078e0204 */
[----:B-1----:R-:W3:Y:S01]  /*00c0*/  LDG.E R5, desc[UR4][R4.64] ;  /* 0x0000000404057981 */ /* 0x002ee2000c1e1900 */
[----:B--2---:R-:W-:-:S05]  /*00d0*/  IMAD.WIDE R2, R7, 0x4, R2 ;  /* 0x0000000407027825 */ /* 0x004fca00078e0202 */
[----:B------:R-:W3:Y:S02]  /*00e0*/  LDG.E R0, desc[UR4][R2.64] ;  /* 0x0000000402007981 */ /* 0x000ee4000c1e1900 */
[----:B---3--:R-:W-:-:S05]  /*00f0*/  FMUL R7, R0, R5 ;  /* 0x0000000500077220 */ /* 0x008fca0000400000 */
[----:B------:R-:W-:Y:S01]  /*0100*/  STG.E desc[UR4][R2.64], R7 ;  /* 0x0000000702007986 */ /* 0x000fe2000c101904 */
[----:B------:R-:W-:Y:S05]  /*0110*/  EXIT ;  /* 0x000000000000794d */ /* 0x000fea0003800000 */
.L_x_3:
        /* <DEDUP_REMOVED lines=14> */
.L_x_5:


//--------------------- .nv.shared.reserved.0     --------------------------
	.section	.nv.shared.reserved.0,"aw",@nobits
	.weak		__nv_reservedSMEM_offset_0_alias
	.size		__nv_reservedSMEM_offset_0_alias, 0, 64
	.other		__nv_reservedSMEM_offset_0_alias,@"STO_CUDA_RESERVED_SHARED STV_DEFAULT"
__nv_reservedSMEM_offset_0_alias:
	.zero		0
	.zero		64


//--------------------- .nv.constant0._Z9reductionPfS_i --------------------------
	.section	.nv.constant0._Z9reductionPfS_i,"a",@progbits
	.sectionflags	@""
	.align	4
.nv.constant0._Z9reductionPfS_i:
	.zero		916


//--------------------- .nv.constant0._Z7productPfS_i --------------------------
	.section	.nv.constant0._Z7productPfS_i,"a",@progbits
	.sectionflags	@""
	.align	4
.nv.constant0._Z7productPfS_i:
	.zero		916


//--------------------- SYMBOLS --------------------------

	.type		.nv.reservedSmem.offset0,@object
	.size		.nv.reservedSmem.offset0,0x4
